//
// Generated by NVIDIA NVVM Compiler
//
// Compiler Build ID: CL-36424714
// Cuda compilation tools, release 13.0, V13.0.88
// Based on NVVM 20.0.0
//

.version 9.0
.target sm_100
.address_size 64

	// .globl	_Z18HitungJumlahBagianiiPi

.visible .entry _Z18HitungJumlahBagianiiPi(
	.param .u32 _Z18HitungJumlahBagianiiPi_param_0,
	.param .u32 _Z18HitungJumlahBagianiiPi_param_1,
	.param .u64 .ptr .align 1 _Z18HitungJumlahBagianiiPi_param_2
)
{
	.reg .pred 	%p<12>;
	.reg .b32 	%r<87>;
	.reg .b64 	%rd<3>;

	ld.param.u32 	%r39, [_Z18HitungJumlahBagianiiPi_param_0];
	ld.param.u32 	%r40, [_Z18HitungJumlahBagianiiPi_param_1];
	ld.param.u64 	%rd1, [_Z18HitungJumlahBagianiiPi_param_2];
	mov.u32 	%r1, %ctaid.x;
	mov.u32 	%r2, %ntid.x;
	mov.u32 	%r3, %tid.x;
	mad.lo.s32 	%r42, %r1, %r2, %r3;
	mov.u32 	%r4, %nctaid.x;
	mul.lo.s32 	%r5, %r2, %r4;
	add.s32 	%r81, %r42, %r39;
	setp.gt.s32 	%p1, %r81, %r40;
	mov.b32 	%r86, 0;
	@%p1 bra 	$L__BB0_7;
	add.s32 	%r75, %r81, %r5;
	add.s32 	%r45, %r40, 1;
	max.s32 	%r46, %r75, %r45;
	setp.lt.s32 	%p2, %r75, %r45;
	selp.u32 	%r47, 1, 0, %p2;
	add.s32 	%r48, %r75, %r47;
	sub.s32 	%r49, %r46, %r48;
	max.u32 	%r50, %r5, 1;
	div.u32 	%r51, %r49, %r50;
	add.s32 	%r52, %r51, %r47;
	add.s32 	%r8, %r52, 1;
	and.b32  	%r9, %r8, 3;
	setp.lt.u32 	%p3, %r52, 3;
	mov.b32 	%r86, 0;
	@%p3 bra 	$L__BB0_4;
	and.b32  	%r10, %r81, 1;
	and.b32  	%r11, %r75, 1;
	add.s32 	%r54, %r3, %r39;
	shl.b32 	%r55, %r4, 1;
	add.s32 	%r56, %r1, %r55;
	mad.lo.s32 	%r77, %r2, %r56, %r54;
	shl.b32 	%r13, %r5, 2;
	mad.lo.s32 	%r57, %r4, 3, %r1;
	mad.lo.s32 	%r76, %r2, %r57, %r54;
	and.b32  	%r58, %r8, -4;
	neg.s32 	%r74, %r58;
	mov.b32 	%r86, 0;
$L__BB0_3:
	setp.eq.s32 	%p4, %r11, 0;
	setp.eq.s32 	%p5, %r10, 0;
	selp.b32 	%r59, %r81, 0, %p5;
	add.s32 	%r60, %r59, %r86;
	add.s32 	%r61, %r81, %r5;
	selp.b32 	%r62, %r75, 0, %p4;
	add.s32 	%r63, %r62, %r60;
	add.s32 	%r64, %r61, %r5;
	and.b32  	%r65, %r77, 1;
	setp.eq.b32 	%p6, %r65, 1;
	selp.b32 	%r66, 0, %r77, %p6;
	add.s32 	%r67, %r66, %r63;
	add.s32 	%r68, %r64, %r5;
	and.b32  	%r69, %r76, 1;
	setp.eq.b32 	%p7, %r69, 1;
	selp.b32 	%r70, 0, %r76, %p7;
	add.s32 	%r86, %r70, %r67;
	add.s32 	%r81, %r68, %r5;
	add.s32 	%r77, %r77, %r13;
	add.s32 	%r76, %r76, %r13;
	add.s32 	%r75, %r75, %r13;
	add.s32 	%r74, %r74, 4;
	setp.ne.s32 	%p8, %r74, 0;
	@%p8 bra 	$L__BB0_3;
$L__BB0_4:
	setp.eq.s32 	%p9, %r9, 0;
	@%p9 bra 	$L__BB0_7;
	neg.s32 	%r83, %r9;
$L__BB0_6:
	.pragma "nounroll";
	and.b32  	%r71, %r81, 1;
	setp.eq.b32 	%p10, %r71, 1;
	selp.b32 	%r72, 0, %r81, %p10;
	add.s32 	%r86, %r72, %r86;
	add.s32 	%r81, %r81, %r5;
	add.s32 	%r83, %r83, 1;
	setp.ne.s32 	%p11, %r83, 0;
	@%p11 bra 	$L__BB0_6;
$L__BB0_7:
	cvta.to.global.u64 	%rd2, %rd1;
	atom.global.add.u32 	%r73, [%rd2], %r86;
	ret;

}


// ===== COMPILED SASS (sm_100) =====

	.target	sm_100

	.elftype	@"ET_EXEC"


//--------------------- .note.nv.tkinfo           --------------------------
	.section	.note.nv.tkinfo,"",@"SHT_NOTE"
	.sectionflags	@"SHF_NOTE_NV_TKINFO"
	.tkinfo
        /*0018*/ 	.word	0x00000002
        /*0030*/ 	.string	""
        /*0030*/ 	.string	"ptxas"
        /*0030*/ 	.string	"Cuda compilation tools, release 13.0, V13.0.88"
        /*0030*/ 	.string	"Build cuda_13.0.r13.0/compiler.36424714_0"
        /*0030*/ 	.string	"-arch sm_100 -m 64 "



//--------------------- .note.nv.cuinfo           --------------------------
	.section	.note.nv.cuinfo,"",@"SHT_NOTE"
	.sectionflags	@"SHF_NOTE_NV_CUINFO"
        /*0018*/ 	.short	0x0002
        /*001a*/ 	.short	0x0064
        /*001c*/ 	.short	0x0082
	.zero		2


//--------------------- .nv.info                  --------------------------
	.section	.nv.info,"",@"SHT_CUDA_INFO"
	.align	4


	//----- nvinfo : EIATTR_REGCOUNT
	.align		4
        /*0000*/ 	.byte	0x04, 0x2f
        /*0002*/ 	.short	(.L_1 - .L_0)
	.align		4
.L_0:
        /*0004*/ 	.word	index@(_Z18HitungJumlahBagianiiPi)
        /*0008*/ 	.word	0x0000000f


	//----- nvinfo : EIATTR_FRAME_SIZE
	.align		4
.L_1:
        /*000c*/ 	.byte	0x04, 0x11
        /*000e*/ 	.short	(.L_3 - .L_2)
	.align		4
.L_2:
        /*0010*/ 	.word	index@(_Z18HitungJumlahBagianiiPi)
        /*0014*/ 	.word	0x00000000


	//----- nvinfo : EIATTR_MIN_STACK_SIZE
	.align		4
.L_3:
        /*0018*/ 	.byte	0x04, 0x12
        /*001a*/ 	.short	(.L_5 - .L_4)
	.align		4
.L_4:
        /*001c*/ 	.word	index@(_Z18HitungJumlahBagianiiPi)
        /*0020*/ 	.word	0x00000000
.L_5:


//--------------------- .nv.compat                --------------------------
	.section	.nv.compat,"",@"SHT_CUDA_COMPAT_INFO"
	.align	4
        /*0000*/ 	.byte	0x02, 0x09, 0x00, 0x00, 0x02, 0x02, 0x01, 0x00, 0x02, 0x05, 0x05, 0x00, 0x03, 0x07, 0x01, 0x01
        /*0010*/ 	.byte	0x02, 0x03, 0x00, 0x00, 0x02, 0x06, 0x01, 0x00, 0x04, 0x0b, 0x08, 0x00, 0x09, 0x00, 0x00, 0x00
        /*0020*/ 	.byte	0x00, 0x00, 0x00, 0x00


//--------------------- .nv.info._Z18HitungJumlahBagianiiPi --------------------------
	.section	.nv.info._Z18HitungJumlahBagianiiPi,"",@"SHT_CUDA_INFO"
	.sectionflags	@""
	.align	4


	//----- nvinfo : EIATTR_CUDA_API_VERSION
	.align		4
        /*0000*/ 	.byte	0x04, 0x37
        /*0002*/ 	.short	(.L_7 - .L_6)
.L_6:
        /*0004*/ 	.word	0x00000082


	//----- nvinfo : EIATTR_KPARAM_INFO
	.align		4
.L_7:
        /*0008*/ 	.byte	0x04, 0x17
        /*000a*/ 	.short	(.L_9 - .L_8)
.L_8:
        /*000c*/ 	.word	0x00000000
        /*0010*/ 	.short	0x0002
        /*0012*/ 	.short	0x0008
        /*0014*/ 	.byte	0x00, 0xf5, 0x21, 0x00


	//----- nvinfo : EIATTR_KPARAM_INFO
	.align		4
.L_9:
        /*0018*/ 	.byte	0x04, 0x17
        /*001a*/ 	.short	(.L_11 - .L_10)
.L_10:
        /*001c*/ 	.word	0x00000000
        /*0020*/ 	.short	0x0001
        /*0022*/ 	.short	0x0004
        /*0024*/ 	.byte	0x00, 0xf0, 0x11, 0x00


	//----- nvinfo : EIATTR_KPARAM_INFO
	.align		4
.L_11:
        /*0028*/ 	.byte	0x04, 0x17
        /*002a*/ 	.short	(.L_13 - .L_12)
.L_12:
        /*002c*/ 	.word	0x00000000
        /*0030*/ 	.short	0x0000
        /*0032*/ 	.short	0x0000
        /*0034*/ 	.byte	0x00, 0xf0, 0x11, 0x00


	//----- nvinfo : EIATTR_SPARSE_MMA_MASK
	.align		4
.L_13:
        /*0038*/ 	.byte	0x03, 0x50
        /*003a*/ 	.short	0x0000


	//----- nvinfo : EIATTR_MAXREG_COUNT
	.align		4
        /*003c*/ 	.byte	0x03, 0x1b
        /*003e*/ 	.short	0x00ff


	//----- nvinfo : EIATTR_MERCURY_ISA_VERSION
	.align		4
        /*0040*/ 	.byte	0x03, 0x5f
        /*0042*/ 	.short	0x0101


	//----- nvinfo : EIATTR_INT_WARP_WIDE_INSTR_OFFSETS
	.align		4
        /*0044*/ 	.byte	0x04, 0x31
        /*0046*/ 	.short	(.L_15 - .L_14)


	//   ....[0]....
.L_14:
        /*0048*/ 	.word	0x00000580


	//   ....[1]....
        /*004c*/ 	.word	0x000005a0


	//----- nvinfo : EIATTR_VRC_CTA_INIT_COUNT
	.align		4
.L_15:
        /*0050*/ 	.byte	0x02, 0x4a
	.zero		1
	.zero		1


	//----- nvinfo : EIATTR_EXIT_INSTR_OFFSETS
	.align		4
        /*0054*/ 	.byte	0x04, 0x1c
        /*0056*/ 	.short	(.L_17 - .L_16)


	//   ....[0]....
.L_16:
        /*0058*/ 	.word	0x000005f0


	//----- nvinfo : EIATTR_CRS_STACK_SIZE
	.align		4
.L_17:
        /*005c*/ 	.byte	0x04, 0x1e
        /*005e*/ 	.short	(.L_19 - .L_18)
.L_18:
        /*0060*/ 	.word	0x00000000


	//----- nvinfo : EIATTR_CBANK_PARAM_SIZE
	.align		4
.L_19:
        /*0064*/ 	.byte	0x03, 0x19
        /*0066*/ 	.short	0x0010


	//----- nvinfo : EIATTR_PARAM_CBANK
	.align		4
        /*0068*/ 	.byte	0x04, 0x0a
        /*006a*/ 	.short	(.L_21 - .L_20)
	.align		4
.L_20:
        /*006c*/ 	.word	index@(.nv.constant0._Z18HitungJumlahBagianiiPi)
        /*0070*/ 	.short	0x0380
        /*0072*/ 	.short	0x0010


	//----- nvinfo : EIATTR_SW_WAR
	.align		4
.L_21:
        /*0074*/ 	.byte	0x04, 0x36
        /*0076*/ 	.short	(.L_23 - .L_22)
.L_22:
        /*0078*/ 	.word	0x00000008
.L_23:


//--------------------- .nv.callgraph             --------------------------
	.section	.nv.callgraph,"",@"SHT_CUDA_CALLGRAPH"
	.align	4
	.sectionentsize	8
	.align		4
        /*0000*/ 	.word	0x00000000
	.align		4
        /*0004*/ 	.word	0xffffffff
	.align		4
        /*0008*/ 	.word	0x00000000
	.align		4
        /*000c*/ 	.word	0xfffffffe
	.align		4
        /*0010*/ 	.word	0x00000000
	.align		4
        /*0014*/ 	.word	0xfffffffd
	.align		4
        /*0018*/ 	.word	0x00000000
	.align		4
        /*001c*/ 	.word	0xfffffffc


//--------------------- .text._Z18HitungJumlahBagianiiPi --------------------------
	.section	.text._Z18HitungJumlahBagianiiPi,"ax",@progbits
	.align	128
        .global         _Z18HitungJumlahBagianiiPi
        .type           _Z18HitungJumlahBagianiiPi,@function
        .size           _Z18HitungJumlahBagianiiPi,(.L_x_7 - _Z18HitungJumlahBagianiiPi)
        .other          _Z18HitungJumlahBagianiiPi,@"STO_CUDA_ENTRY STV_DEFAULT"
_Z18HitungJumlahBagianiiPi:
.text._Z18HitungJumlahBagianiiPi:
[----:B------:R-:W-:Y:S01]  /*0000*/  LDC R1, c[0x0][0x37c] ;  /* 0x0000df00ff017b82 */ /* 0x000fe20000000800 */
[----:B------:R-:W0:Y:S07]  /*0010*/  S2R R9, SR_TID.X ;  /* 0x0000000000097919 */ /* 0x000e2e0000002100 */
[----:B------:R-:W0:Y:S01]  /*0020*/  S2UR UR8, SR_CTAID.X ;  /* 0x00000000000879c3 */ /* 0x000e220000002500 */
[----:B------:R-:W1:Y:S01]  /*0030*/  LDCU.64 UR10, c[0x0][0x380] ;  /* 0x00007000ff0a77ac */ /* 0x000e620008000a00 */
[----:B------:R-:W-:Y:S01]  /*0040*/  BSSY.RECONVERGENT B0, `(.L_x_0) ;  /* 0x0000052000007945 */ /* 0x000fe20003800200 */
[----:B------:R-:W-:Y:S01]  /*0050*/  IMAD.MOV.U32 R4, RZ, RZ, RZ ;  /* 0x000000ffff047224 */ /* 0x000fe200078e00ff */
[----:B------:R-:W2:Y:S04]  /*0060*/  LDCU.64 UR6, c[0x0][0x358] ;  /* 0x00006b00ff0677ac */ /* 0x000ea80008000a00 */
[----:B------:R-:W0:Y:S01]  /*0070*/  LDC R2, c[0x0][0x360] ;  /* 0x0000d800ff027b82 */ /* 0x000e220000000800 */
[----:B------:R-:W3:Y:S01]  /*0080*/  LDCU UR9, c[0x0][0x370] ;  /* 0x00006e00ff0977ac */ /* 0x000ee20008000800 */
[----:B0-----:R-:W-:-:S04]  /*0090*/  IMAD R0, R2, UR8, R9 ;  /* 0x0000000802007c24 */ /* 0x001fc8000f8e0209 */
[----:B-1----:R-:W-:-:S05]  /*00a0*/  VIADD R3, R0, UR10 ;  /* 0x0000000a00037c36 */ /* 0x002fca0008000000 */
[----:B------:R-:W-:-:S13]  /*00b0*/  ISETP.GT.AND P0, PT, R3, UR11, PT ;  /* 0x0000000b03007c0c */ /* 0x000fda000bf04270 */
[----:B--23--:R-:W-:Y:S05]  /*00c0*/  @P0 BRA `(.L_x_1) ;  /* 0x0000000400240947 */ /* 0x00cfea0003800000 */
[----:B------:R-:W-:Y:S01]  /*00d0*/  IMAD R0, R2, UR9, RZ ;  /* 0x0000000902007c24 */ /* 0x000fe2000f8e02ff */
[----:B------:R-:W-:Y:S01]  /*00e0*/  UIADD3 UR4, UPT, UPT, UR11, 0x1, URZ ;  /* 0x000000010b047890 */ /* 0x000fe2000fffe0ff */
[----:B------:R-:W-:Y:S02]  /*00f0*/  BSSY.RECONVERGENT B1, `(.L_x_2) ;  /* 0x000003c000017945 */ /* 0x000fe40003800200 */
[C---:B------:R-:W-:Y:S01]  /*0100*/  IMAD.IADD R6, R0.reuse, 0x1, R3 ;  /* 0x0000000100067824 */ /* 0x040fe200078e0203 */
[----:B------:R-:W-:-:S04]  /*0110*/  VIMNMX.U32 R10, PT, PT, R0, 0x1, !PT ;  /* 0x00000001000a7848 */ /* 0x000fc80007fe0000 */
[----:B------:R-:W0:Y:S01]  /*0120*/  I2F.U32.RP R8, R10 ;  /* 0x0000000a00087306 */ /* 0x000e220000209000 */
[----:B------:R-:W-:Y:S01]  /*0130*/  IMAD.MOV R11, RZ, RZ, -R10 ;  /* 0x000000ffff0b7224 */ /* 0x000fe200078e0a0a */
[C---:B------:R-:W-:Y:S02]  /*0140*/  ISETP.GE.AND P0, PT, R6.reuse, UR4, PT ;  /* 0x0000000406007c0c */ /* 0x040fe4000bf06270 */
[----:B------:R-:W-:Y:S02]  /*0150*/  VIMNMX R7, PT, PT, R6, UR4, !PT ;  /* 0x0000000406077c48 */ /* 0x000fe4000ffe0100 */
[----:B------:R-:W-:Y:S02]  /*0160*/  ISETP.NE.U32.AND P2, PT, R10, RZ, PT ;  /* 0x000000ff0a00720c */ /* 0x000fe40003f45070 */
[----:B0-----:R-:W0:Y:S02]  /*0170*/  MUFU.RCP R8, R8 ;  /* 0x0000000800087308 */ /* 0x001e240000001000 */
[----:B0-----:R-:W-:Y:S01]  /*0180*/  VIADD R4, R8, 0xffffffe ;  /* 0x0ffffffe08047836 */ /* 0x001fe20000000000 */
[----:B------:R-:W-:-:S05]  /*0190*/  SEL R8, RZ, 0x1, P0 ;  /* 0x00000001ff087807 */ /* 0x000fca0000000000 */
[----:B------:R0:W1:Y:S01]  /*01a0*/  F2I.FTZ.U32.TRUNC.NTZ R5, R4 ;  /* 0x0000000400057305 */ /* 0x000062000021f000 */
[----:B------:R-:W-:Y:S01]  /*01b0*/  IADD3 R7, PT, PT, R7, -R6, -R8 ;  /* 0x8000000607077210 */ /* 0x000fe20007ffe808 */
[----:B0-----:R-:W-:Y:S02]  /*01c0*/  IMAD.MOV.U32 R4, RZ, RZ, RZ ;  /* 0x000000ffff047224 */ /* 0x001fe400078e00ff */
[----:B-1----:R-:W-:-:S04]  /*01d0*/  IMAD R11, R11, R5, RZ ;  /* 0x000000050b0b7224 */ /* 0x002fc800078e02ff */
[----:B------:R-:W-:-:S06]  /*01e0*/  IMAD.HI.U32 R4, R5, R11, R4 ;  /* 0x0000000b05047227 */ /* 0x000fcc00078e0004 */
[----:B------:R-:W-:-:S04]  /*01f0*/  IMAD.HI.U32 R5, R4, R7, RZ ;  /* 0x0000000704057227 */ /* 0x000fc800078e00ff */
[----:B------:R-:W-:-:S04]  /*0200*/  IMAD.MOV R4, RZ, RZ, -R5 ;  /* 0x000000ffff047224 */ /* 0x000fc800078e0a05 */
[----:B------:R-:W-:Y:S02]  /*0210*/  IMAD R7, R10, R4, R7 ;  /* 0x000000040a077224 */ /* 0x000fe400078e0207 */
[----:B------:R-:W-:-:S03]  /*0220*/  IMAD.MOV.U32 R4, RZ, RZ, RZ ;  /* 0x000000ffff047224 */ /* 0x000fc600078e00ff */
[----:B------:R-:W-:-:S13]  /*0230*/  ISETP.GE.U32.AND P0, PT, R7, R10, PT ;  /* 0x0000000a0700720c */ /* 0x000fda0003f06070 */
[----:B------:R-:W-:Y:S02]  /*0240*/  @P0 IMAD.IADD R7, R7, 0x1, -R10 ;  /* 0x0000000107070824 */ /* 0x000fe400078e0a0a */
[----:B------:R-:W-:-:S03]  /*0250*/  @P0 VIADD R5, R5, 0x1 ;  /* 0x0000000105050836 */ /* 0x000fc60000000000 */
[----:B------:R-:W-:-:S13]  /*0260*/  ISETP.GE.U32.AND P1, PT, R7, R10, PT ;  /* 0x0000000a0700720c */ /* 0x000fda0003f26070 */
[----:B------:R-:W-:Y:S01]  /*0270*/  @P1 VIADD R5, R5, 0x1 ;  /* 0x0000000105051836 */ /* 0x000fe20000000000 */
[----:B------:R-:W-:-:S05]  /*0280*/  @!P2 LOP3.LUT R5, RZ, R10, RZ, 0x33, !PT ;  /* 0x0000000aff05a212 */ /* 0x000fca00078e33ff */
[----:B------:R-:W-:-:S04]  /*0290*/  IMAD.IADD R5, R8, 0x1, R5 ;  /* 0x0000000108057824 */ /* 0x000fc800078e0205 */
[C---:B------:R-:W-:Y:S01]  /*02a0*/  VIADD R7, R5.reuse, 0x1 ;  /* 0x0000000105077836 */ /* 0x040fe20000000000 */
[----:B------:R-:W-:-:S04]  /*02b0*/  ISETP.GE.U32.AND P1, PT, R5, 0x3, PT ;  /* 0x000000030500780c */ /* 0x000fc80003f26070 */
[----:B------:R-:W-:-:S04]  /*02c0*/  LOP3.LUT R8, R7, 0x3, RZ, 0xc0, !PT ;  /* 0x0000000307087812 */ /* 0x000fc800078ec0ff */
[----:B------:R-:W-:-:S05]  /*02d0*/  ISETP.NE.AND P0, PT, R8, RZ, PT ;  /* 0x000000ff0800720c */ /* 0x000fca0003f05270 */
[----:B------:R-:W-:Y:S08]  /*02e0*/  @!P1 BRA `(.L_x_3) ;  /* 0x0000000000709947 */ /* 0x000ff00003800000 */
[----:B------:R-:W-:Y:S01]  /*02f0*/  ULEA UR4, UR9, UR8, 0x1 ;  /* 0x0000000809047291 */ /* 0x000fe2000f8e08ff */
[----:B------:R-:W-:Y:S01]  /*0300*/  VIADD R5, R9, UR10 ;  /* 0x0000000a09057c36 */ /* 0x000fe20008000000 */
[----:B------:R-:W-:Y:S01]  /*0310*/  UIMAD UR5, UR9, 0x3, UR8 ;  /* 0x00000003090578a4 */ /* 0x000fe2000f8e0208 */
[----:B------:R-:W-:Y:S01]  /*0320*/  LOP3.LUT R7, R7, 0xfffffffc, RZ, 0xc0, !PT ;  /* 0xfffffffc07077812 */ /* 0x000fe200078ec0ff */
[----:B------:R-:W-:Y:S01]  /*0330*/  IMAD.MOV.U32 R4, RZ, RZ, RZ ;  /* 0x000000ffff047224 */ /* 0x000fe200078e00ff */
[----:B------:R-:W-:Y:S01]  /*0340*/  LOP3.LUT P1, RZ, R3, 0x1, RZ, 0xc0, !PT ;  /* 0x0000000103ff7812 */ /* 0x000fe2000782c0ff */
[--C-:B------:R-:W-:Y:S01]  /*0350*/  IMAD R9, R2, UR4, R5.reuse ;  /* 0x0000000402097c24 */ /* 0x100fe2000f8e0205 */
[----:B------:R-:W-:Y:S01]  /*0360*/  LOP3.LUT P2, RZ, R6, 0x1, RZ, 0xc0, !PT ;  /* 0x0000000106ff7812 */ /* 0x000fe2000784c0ff */
[----:B------:R-:W-:Y:S02]  /*0370*/  IMAD R5, R2, UR5, R5 ;  /* 0x0000000502057c24 */ /* 0x000fe4000f8e0205 */
[----:B------:R-:W-:-:S10]  /*0380*/  IMAD.MOV R7, RZ, RZ, -R7 ;  /* 0x000000ffff077224 */ /* 0x000fd400078e0a07 */
.L_x_4:
[----:B------:R-:W-:Y:S01]  /*0390*/  LOP3.LUT R10, R9, 0x1, RZ, 0xc0, !PT ;  /* 0x00000001090a7812 */ /* 0x000fe200078ec0ff */
[----:B------:R-:W-:Y:S01]  /*03a0*/  VIADD R7, R7, 0x4 ;  /* 0x0000000407077836 */ /* 0x000fe20000000000 */
[----:B------:R-:W-:Y:S02]  /*03b0*/  SEL R11, R3, RZ, !P1 ;  /* 0x000000ff030b7207 */ /* 0x000fe40004800000 */
[----:B------:R-:W-:Y:S01]  /*03c0*/  SEL R2, R6, RZ, !P2 ;  /* 0x000000ff06027207 */ /* 0x000fe20005000000 */
[----:B------:R-:W-:Y:S01]  /*03d0*/  IMAD R6, R0, 0x4, R6 ;  /* 0x0000000400067824 */ /* 0x000fe200078e0206 */
[----:B------:R-:W-:Y:S02]  /*03e0*/  ISETP.NE.U32.AND P3, PT, R10, 0x1, PT ;  /* 0x000000010a00780c */ /* 0x000fe40003f65070 */
[----:B------:R-:W-:Y:S02]  /*03f0*/  IADD3 R2, PT, PT, R2, R11, R4 ;  /* 0x0000000b02027210 */ /* 0x000fe40007ffe004 */
[----:B------:R-:W-:Y:S01]  /*0400*/  SEL R11, R9, RZ, P3 ;  /* 0x000000ff090b7207 */ /* 0x000fe20001800000 */
[----:B------:R-:W-:Y:S01]  /*0410*/  IMAD R9, R0, 0x4, R9 ;  /* 0x0000000400097824 */ /* 0x000fe200078e0209 */
[----:B------:R-:W-:-:S02]  /*0420*/  ISETP.NE.AND P3, PT, R7, RZ, PT ;  /* 0x000000ff0700720c */ /* 0x000fc40003f65270 */
[C---:B------:R-:W-:Y:S02]  /*0430*/  LOP3.LUT R12, R5.reuse, 0x1, RZ, 0xc0, !PT ;  /* 0x00000001050c7812 */ /* 0x040fe400078ec0ff */
[--C-:B------:R-:W-:Y:S02]  /*0440*/  IADD3 R3, PT, PT, R0, R3, R0.reuse ;  /* 0x0000000300037210 */ /* 0x100fe40007ffe000 */
[----:B------:R-:W-:Y:S02]  /*0450*/  ISETP.NE.U32.AND P4, PT, R12, 0x1, PT ;  /* 0x000000010c00780c */ /* 0x000fe40003f85070 */
[C---:B------:R-:W-:Y:S02]  /*0460*/  IADD3 R3, PT, PT, R0.reuse, R3, R0 ;  /* 0x0000000300037210 */ /* 0x040fe40007ffe000 */
[----:B------:R-:W-:Y:S01]  /*0470*/  SEL R4, R5, RZ, P4 ;  /* 0x000000ff05047207 */ /* 0x000fe20002000000 */
[----:B------:R-:W-:-:S03]  /*0480*/  IMAD R5, R0, 0x4, R5 ;  /* 0x0000000400057824 */ /* 0x000fc600078e0205 */
[----:B------:R-:W-:Y:S01]  /*0490*/  IADD3 R4, PT, PT, R4, R11, R2 ;  /* 0x0000000b04047210 */ /* 0x000fe20007ffe002 */
[----:B------:R-:W-:Y:S06]  /*04a0*/  @P3 BRA `(.L_x_4) ;  /* 0xfffffffc00b83947 */ /* 0x000fec000383ffff */
.L_x_3:
[----:B------:R-:W-:Y:S05]  /*04b0*/  BSYNC.RECONVERGENT B1 ;  /* 0x0000000000017941 */ /* 0x000fea0003800200 */
.L_x_2:
[----:B------:R-:W-:Y:S05]  /*04c0*/  @!P0 BRA `(.L_x_1) ;  /* 0x0000000000248947 */ /* 0x000fea0003800000 */
[----:B------:R-:W-:-:S07]  /*04d0*/  IMAD.MOV R2, RZ, RZ, -R8 ;  /* 0x000000ffff027224 */ /* 0x000fce00078e0a08 */
.L_x_5:
[----:B------:R-:W-:Y:S01]  /*04e0*/  VIADD R2, R2, 0x1 ;  /* 0x0000000102027836 */ /* 0x000fe20000000000 */
[----:B------:R-:W-:-:S04]  /*04f0*/  LOP3.LUT R5, R3, 0x1, RZ, 0xc0, !PT ;  /* 0x0000000103057812 */ /* 0x000fc800078ec0ff */
[----:B------:R-:W-:Y:S02]  /*0500*/  ISETP.NE.AND P1, PT, R2, RZ, PT ;  /* 0x000000ff0200720c */ /* 0x000fe40003f25270 */
[----:B------:R-:W-:-:S04]  /*0510*/  ISETP.NE.U32.AND P0, PT, R5, 0x1, PT ;  /* 0x000000010500780c */ /* 0x000fc80003f05070 */
[----:B------:R-:W-:Y:S01]  /*0520*/  SEL R5, R3, RZ, P0 ;  /* 0x000000ff03057207 */ /* 0x000fe20000000000 */
[----:B------:R-:W-:-:S04]  /*0530*/  IMAD.IADD R3, R0, 0x1, R3 ;  /* 0x0000000100037824 */ /* 0x000fc800078e0203 */
[----:B------:R-:W-:Y:S02]  /*0540*/  IMAD.IADD R4, R5, 0x1, R4 ;  /* 0x0000000105047824 */ /* 0x000fe400078e0204 */
[----:B------:R-:W-:Y:S05]  /*0550*/  @P1 BRA `(.L_x_5) ;  /* 0xfffffffc00e01947 */ /* 0x000fea000383ffff */
.L_x_1:
[----:B------:R-:W-:Y:S05]  /*0560*/  BSYNC.RECONVERGENT B0 ;  /* 0x0000000000007941 */ /* 0x000fea0003800200 */
.L_x_0:
[----:B------:R-:W0:Y:S01]  /*0570*/  S2R R0, SR_LANEID ;  /* 0x0000000000007919 */ /* 0x000e220000000000 */
[----:B------:R-:W1:Y:S08]  /*0580*/  REDUX.SUM UR5, R4 ;  /* 0x00000000040573c4 */ /* 0x000e70000000c000 */
[----:B------:R-:W2:Y:S01]  /*0590*/  LDC.64 R2, c[0x0][0x388] ;  /* 0x0000e200ff027b82 */ /* 0x000ea20000000a00 */
[----:B------:R-:W-:-:S02]  /*05a0*/  VOTEU.ANY UR4, UPT, PT ;  /* 0x0000000000047886 */ /* 0x000fc400038e0100 */
[----:B------:R-:W-:Y:S01]  /*05b0*/  UFLO.U32 UR4, UR4 ;  /* 0x00000004000472bd */ /* 0x000fe200080e0000 */
[----:B-1----:R-:W-:-:S05]  /*05c0*/  IMAD.U32 R5, RZ, RZ, UR5 ;  /* 0x00000005ff057e24 */ /* 0x002fca000f8e00ff */
[----:B0-----:R-:W-:-:S13]  /*05d0*/  ISETP.EQ.U32.AND P0, PT, R0, UR4, PT ;  /* 0x0000000400007c0c */ /* 0x001fda000bf02070 */
[----:B--2---:R-:W-:Y:S01]  /*05e0*/  @P0 REDG.E.ADD.STRONG.GPU desc[UR6][R2.64], R5 ;  /* 0x000000050200098e */ /* 0x004fe2000c12e106 */
[----:B------:R-:W-:Y:S05]  /*05f0*/  EXIT ;  /* 0x000000000000794d */ /* 0x000fea0003800000 */
.L_x_6:
[----:B------:R-:W-:-:S00]  /*0600*/  BRA `(.L_x_6) ;  /* 0xfffffffc00fc7947 */ /* 0x000fc0000383ffff */
[----:B------:R-:W-:-:S00]  /*0610*/  NOP ;  /* 0x0000000000007918 */ /* 0x000fc00000000000 */
        /* <DEDUP_REMOVED lines=14> */
.L_x_7:


//--------------------- .nv.shared.reserved.0     --------------------------
	.section	.nv.shared.reserved.0,"aw",@nobits
	.weak		__nv_reservedSMEM_offset_0_alias
	.size		__nv_reservedSMEM_offset_0_alias, 0, 64
	.other		__nv_reservedSMEM_offset_0_alias,@"STO_CUDA_RESERVED_SHARED STV_DEFAULT"
__nv_reservedSMEM_offset_0_alias:
	.zero		0
	.zero		64


//--------------------- .nv.constant0._Z18HitungJumlahBagianiiPi --------------------------
	.section	.nv.constant0._Z18HitungJumlahBagianiiPi,"a",@progbits
	.sectionflags	@""
	.align	4
.nv.constant0._Z18HitungJumlahBagianiiPi:
	.zero		912


//--------------------- SYMBOLS --------------------------

	.type		.nv.reservedSmem.offset0,@object
	.size		.nv.reservedSmem.offset0,0x4
